//
// Generated by NVIDIA NVVM Compiler
//
// Compiler Build ID: CL-36424714
// Cuda compilation tools, release 13.0, V13.0.88
// Based on NVVM 20.0.0
//

.version 9.0
.target sm_100
.address_size 64

	// .globl	_Z19matrixMultiplyTiledPfS_S_i
// _ZZ19matrixMultiplyTiledPfS_S_iE4ds_A has been demoted
// _ZZ19matrixMultiplyTiledPfS_S_iE4ds_B has been demoted

.visible .entry _Z19matrixMultiplyTiledPfS_S_i(
	.param .u64 .ptr .align 1 _Z19matrixMultiplyTiledPfS_S_i_param_0,
	.param .u64 .ptr .align 1 _Z19matrixMultiplyTiledPfS_S_i_param_1,
	.param .u64 .ptr .align 1 _Z19matrixMultiplyTiledPfS_S_i_param_2,
	.param .u32 _Z19matrixMultiplyTiledPfS_S_i_param_3
)
{
	.reg .pred 	%p<10>;
	.reg .b32 	%r<42>;
	.reg .b32 	%f<63>;
	.reg .b64 	%rd<13>;
	// demoted variable
	.shared .align 4 .b8 _ZZ19matrixMultiplyTiledPfS_S_iE4ds_A[1024];
	// demoted variable
	.shared .align 4 .b8 _ZZ19matrixMultiplyTiledPfS_S_iE4ds_B[1024];
	ld.param.u64 	%rd4, [_Z19matrixMultiplyTiledPfS_S_i_param_0];
	ld.param.u64 	%rd5, [_Z19matrixMultiplyTiledPfS_S_i_param_1];
	ld.param.u64 	%rd6, [_Z19matrixMultiplyTiledPfS_S_i_param_2];
	ld.param.u32 	%r24, [_Z19matrixMultiplyTiledPfS_S_i_param_3];
	mov.u32 	%r25, %ctaid.x;
	mov.u32 	%r26, %ctaid.y;
	mov.u32 	%r37, %tid.x;
	mov.u32 	%r39, %tid.y;
	shl.b32 	%r27, %r26, 4;
	add.s32 	%r3, %r27, %r39;
	shl.b32 	%r4, %r25, 4;
	add.s32 	%r5, %r4, %r37;
	setp.lt.s32 	%p1, %r24, 1;
	mov.f32 	%f62, 0f00000000;
	@%p1 bra 	$L__BB0_7;
	add.s32 	%r28, %r24, 15;
	shr.u32 	%r29, %r28, 4;
	shl.b32 	%r30, %r39, 6;
	mov.u32 	%r31, _ZZ19matrixMultiplyTiledPfS_S_iE4ds_A;
	add.s32 	%r6, %r31, %r30;
	shl.b32 	%r32, %r37, 2;
	add.s32 	%r7, %r6, %r32;
	mov.u32 	%r33, _ZZ19matrixMultiplyTiledPfS_S_iE4ds_B;
	add.s32 	%r9, %r33, %r32;
	add.s32 	%r8, %r9, %r30;
	neg.s32 	%r41, %r29;
	mad.lo.s32 	%r34, %r39, %r24, %r37;
	add.s32 	%r40, %r34, %r4;
	shl.b32 	%r12, %r24, 4;
	mad.lo.s32 	%r38, %r24, %r3, %r37;
	cvta.to.global.u64 	%rd1, %rd4;
	cvta.to.global.u64 	%rd2, %rd5;
	mov.f32 	%f62, 0f00000000;
$L__BB0_2:
	setp.ge.u32 	%p2, %r3, %r24;
	mul.wide.s32 	%rd7, %r38, 4;
	add.s64 	%rd3, %rd1, %rd7;
	setp.ge.s32 	%p3, %r37, %r24;
	mov.f32 	%f60, 0f00000000;
	or.pred  	%p4, %p2, %p3;
	@%p4 bra 	$L__BB0_4;
	ld.global.f32 	%f60, [%rd3];
$L__BB0_4:
	setp.ge.u32 	%p5, %r5, %r24;
	st.shared.f32 	[%r7], %f60;
	setp.ge.s32 	%p6, %r39, %r24;
	mov.f32 	%f61, 0f00000000;
	or.pred  	%p7, %p5, %p6;
	@%p7 bra 	$L__BB0_6;
	mul.wide.u32 	%rd8, %r40, 4;
	add.s64 	%rd9, %rd2, %rd8;
	ld.global.f32 	%f61, [%rd9];
$L__BB0_6:
	st.shared.f32 	[%r8], %f61;
	bar.sync 	0;
	ld.shared.f32 	%f12, [%r6];
	ld.shared.f32 	%f13, [%r9];
	fma.rn.f32 	%f14, %f12, %f13, %f62;
	ld.shared.f32 	%f15, [%r6+4];
	ld.shared.f32 	%f16, [%r9+64];
	fma.rn.f32 	%f17, %f15, %f16, %f14;
	ld.shared.f32 	%f18, [%r6+8];
	ld.shared.f32 	%f19, [%r9+128];
	fma.rn.f32 	%f20, %f18, %f19, %f17;
	ld.shared.f32 	%f21, [%r6+12];
	ld.shared.f32 	%f22, [%r9+192];
	fma.rn.f32 	%f23, %f21, %f22, %f20;
	ld.shared.f32 	%f24, [%r6+16];
	ld.shared.f32 	%f25, [%r9+256];
	fma.rn.f32 	%f26, %f24, %f25, %f23;
	ld.shared.f32 	%f27, [%r6+20];
	ld.shared.f32 	%f28, [%r9+320];
	fma.rn.f32 	%f29, %f27, %f28, %f26;
	ld.shared.f32 	%f30, [%r6+24];
	ld.shared.f32 	%f31, [%r9+384];
	fma.rn.f32 	%f32, %f30, %f31, %f29;
	ld.shared.f32 	%f33, [%r6+28];
	ld.shared.f32 	%f34, [%r9+448];
	fma.rn.f32 	%f35, %f33, %f34, %f32;
	ld.shared.f32 	%f36, [%r6+32];
	ld.shared.f32 	%f37, [%r9+512];
	fma.rn.f32 	%f38, %f36, %f37, %f35;
	ld.shared.f32 	%f39, [%r6+36];
	ld.shared.f32 	%f40, [%r9+576];
	fma.rn.f32 	%f41, %f39, %f40, %f38;
	ld.shared.f32 	%f42, [%r6+40];
	ld.shared.f32 	%f43, [%r9+640];
	fma.rn.f32 	%f44, %f42, %f43, %f41;
	ld.shared.f32 	%f45, [%r6+44];
	ld.shared.f32 	%f46, [%r9+704];
	fma.rn.f32 	%f47, %f45, %f46, %f44;
	ld.shared.f32 	%f48, [%r6+48];
	ld.shared.f32 	%f49, [%r9+768];
	fma.rn.f32 	%f50, %f48, %f49, %f47;
	ld.shared.f32 	%f51, [%r6+52];
	ld.shared.f32 	%f52, [%r9+832];
	fma.rn.f32 	%f53, %f51, %f52, %f50;
	ld.shared.f32 	%f54, [%r6+56];
	ld.shared.f32 	%f55, [%r9+896];
	fma.rn.f32 	%f56, %f54, %f55, %f53;
	ld.shared.f32 	%f57, [%r6+60];
	ld.shared.f32 	%f58, [%r9+960];
	fma.rn.f32 	%f62, %f57, %f58, %f56;
	bar.sync 	0;
	add.s32 	%r41, %r41, 1;
	setp.ne.s32 	%p8, %r41, 0;
	add.s32 	%r40, %r40, %r12;
	add.s32 	%r39, %r39, 16;
	add.s32 	%r38, %r38, 16;
	add.s32 	%r37, %r37, 16;
	@%p8 bra 	$L__BB0_2;
$L__BB0_7:
	max.s32 	%r35, %r3, %r5;
	setp.ge.s32 	%p9, %r35, %r24;
	@%p9 bra 	$L__BB0_9;
	mad.lo.s32 	%r36, %r24, %r3, %r5;
	cvta.to.global.u64 	%rd10, %rd6;
	mul.wide.u32 	%rd11, %r36, 4;
	add.s64 	%rd12, %rd10, %rd11;
	st.global.f32 	[%rd12], %f62;
$L__BB0_9:
	ret;

}


// ===== COMPILED SASS (sm_100) =====

	.target	sm_100

	.elftype	@"ET_EXEC"


//--------------------- .note.nv.tkinfo           --------------------------
	.section	.note.nv.tkinfo,"",@"SHT_NOTE"
	.sectionflags	@"SHF_NOTE_NV_TKINFO"
	.tkinfo
        /*0018*/ 	.word	0x00000002
        /*0030*/ 	.string	""
        /*0030*/ 	.string	"ptxas"
        /*0030*/ 	.string	"Cuda compilation tools, release 13.0, V13.0.88"
        /*0030*/ 	.string	"Build cuda_13.0.r13.0/compiler.36424714_0"
        /*0030*/ 	.string	"-arch sm_100 -m 64 "



//--------------------- .note.nv.cuinfo           --------------------------
	.section	.note.nv.cuinfo,"",@"SHT_NOTE"
	.sectionflags	@"SHF_NOTE_NV_CUINFO"
        /*0018*/ 	.short	0x0002
        /*001a*/ 	.short	0x0064
        /*001c*/ 	.short	0x0082
	.zero		2


//--------------------- .nv.info                  --------------------------
	.section	.nv.info,"",@"SHT_CUDA_INFO"
	.align	4


	//----- nvinfo : EIATTR_REGCOUNT
	.align		4
        /*0000*/ 	.byte	0x04, 0x2f
        /*0002*/ 	.short	(.L_1 - .L_0)
	.align		4
.L_0:
        /*0004*/ 	.word	index@(_Z19matrixMultiplyTiledPfS_S_i)
        /*0008*/ 	.word	0x00000020


	//----- nvinfo : EIATTR_FRAME_SIZE
	.align		4
.L_1:
        /*000c*/ 	.byte	0x04, 0x11
        /*000e*/ 	.short	(.L_3 - .L_2)
	.align		4
.L_2:
        /*0010*/ 	.word	index@(_Z19matrixMultiplyTiledPfS_S_i)
        /*0014*/ 	.word	0x00000000


	//----- nvinfo : EIATTR_MIN_STACK_SIZE
	.align		4
.L_3:
        /*0018*/ 	.byte	0x04, 0x12
        /*001a*/ 	.short	(.L_5 - .L_4)
	.align		4
.L_4:
        /*001c*/ 	.word	index@(_Z19matrixMultiplyTiledPfS_S_i)
        /*0020*/ 	.word	0x00000000
.L_5:


//--------------------- .nv.compat                --------------------------
	.section	.nv.compat,"",@"SHT_CUDA_COMPAT_INFO"
	.align	4
        /*0000*/ 	.byte	0x02, 0x09, 0x00, 0x00, 0x02, 0x02, 0x01, 0x00, 0x02, 0x05, 0x05, 0x00, 0x03, 0x07, 0x01, 0x01
        /*0010*/ 	.byte	0x02, 0x03, 0x00, 0x00, 0x02, 0x06, 0x01, 0x00, 0x04, 0x0b, 0x08, 0x00, 0x09, 0x00, 0x00, 0x00
        /*0020*/ 	.byte	0x00, 0x00, 0x00, 0x00


//--------------------- .nv.info._Z19matrixMultiplyTiledPfS_S_i --------------------------
	.section	.nv.info._Z19matrixMultiplyTiledPfS_S_i,"",@"SHT_CUDA_INFO"
	.sectionflags	@""
	.align	4


	//----- nvinfo : EIATTR_CUDA_API_VERSION
	.align		4
        /*0000*/ 	.byte	0x04, 0x37
        /*0002*/ 	.short	(.L_7 - .L_6)
.L_6:
        /*0004*/ 	.word	0x00000082


	//----- nvinfo : EIATTR_KPARAM_INFO
	.align		4
.L_7:
        /*0008*/ 	.byte	0x04, 0x17
        /*000a*/ 	.short	(.L_9 - .L_8)
.L_8:
        /*000c*/ 	.word	0x00000000
        /*0010*/ 	.short	0x0003
        /*0012*/ 	.short	0x0018
        /*0014*/ 	.byte	0x00, 0xf0, 0x11, 0x00


	//----- nvinfo : EIATTR_KPARAM_INFO
	.align		4
.L_9:
        /*0018*/ 	.byte	0x04, 0x17
        /*001a*/ 	.short	(.L_11 - .L_10)
.L_10:
        /*001c*/ 	.word	0x00000000
        /*0020*/ 	.short	0x0002
        /*0022*/ 	.short	0x0010
        /*0024*/ 	.byte	0x00, 0xf5, 0x21, 0x00


	//----- nvinfo : EIATTR_KPARAM_INFO
	.align		4
.L_11:
        /*0028*/ 	.byte	0x04, 0x17
        /*002a*/ 	.short	(.L_13 - .L_12)
.L_12:
        /*002c*/ 	.word	0x00000000
        /*0030*/ 	.short	0x0001
        /*0032*/ 	.short	0x0008
        /*0034*/ 	.byte	0x00, 0xf5, 0x21, 0x00


	//----- nvinfo : EIATTR_KPARAM_INFO
	.align		4
.L_13:
        /*0038*/ 	.byte	0x04, 0x17
        /*003a*/ 	.short	(.L_15 - .L_14)
.L_14:
        /*003c*/ 	.word	0x00000000
        /*0040*/ 	.short	0x0000
        /*0042*/ 	.short	0x0000
        /*0044*/ 	.byte	0x00, 0xf5, 0x21, 0x00


	//----- nvinfo : EIATTR_SPARSE_MMA_MASK
	.align		4
.L_15:
        /*0048*/ 	.byte	0x03, 0x50
        /*004a*/ 	.short	0x0000


	//----- nvinfo : EIATTR_MAXREG_COUNT
	.align		4
        /*004c*/ 	.byte	0x03, 0x1b
        /*004e*/ 	.short	0x00ff


	//----- nvinfo : EIATTR_NUM_BARRIERS
	.align		4
        /*0050*/ 	.byte	0x02, 0x4c
        /*0052*/ 	.byte	0x01
	.zero		1


	//----- nvinfo : EIATTR_MERCURY_ISA_VERSION
	.align		4
        /*0054*/ 	.byte	0x03, 0x5f
        /*0056*/ 	.short	0x0101


	//----- nvinfo : EIATTR_VRC_CTA_INIT_COUNT
	.align		4
        /*0058*/ 	.byte	0x02, 0x4a
	.zero		1
	.zero		1


	//----- nvinfo : EIATTR_EXIT_INSTR_OFFSETS
	.align		4
        /*005c*/ 	.byte	0x04, 0x1c
        /*005e*/ 	.short	(.L_17 - .L_16)


	//   ....[0]....
.L_16:
        /*0060*/ 	.word	0x000005c0


	//   ....[1]....
        /*0064*/ 	.word	0x00000610


	//----- nvinfo : EIATTR_CBANK_PARAM_SIZE
	.align		4
.L_17:
        /*0068*/ 	.byte	0x03, 0x19
        /*006a*/ 	.short	0x001c


	//----- nvinfo : EIATTR_PARAM_CBANK
	.align		4
        /*006c*/ 	.byte	0x04, 0x0a
        /*006e*/ 	.short	(.L_19 - .L_18)
	.align		4
.L_18:
        /*0070*/ 	.word	index@(.nv.constant0._Z19matrixMultiplyTiledPfS_S_i)
        /*0074*/ 	.short	0x0380
        /*0076*/ 	.short	0x001c


	//----- nvinfo : EIATTR_SW_WAR
	.align		4
.L_19:
        /*0078*/ 	.byte	0x04, 0x36
        /*007a*/ 	.short	(.L_21 - .L_20)
.L_20:
        /*007c*/ 	.word	0x00000008
.L_21:


//--------------------- .nv.callgraph             --------------------------
	.section	.nv.callgraph,"",@"SHT_CUDA_CALLGRAPH"
	.align	4
	.sectionentsize	8
	.align		4
        /*0000*/ 	.word	0x00000000
	.align		4
        /*0004*/ 	.word	0xffffffff
	.align		4
        /*0008*/ 	.word	0x00000000
	.align		4
        /*000c*/ 	.word	0xfffffffe
	.align		4
        /*0010*/ 	.word	0x00000000
	.align		4
        /*0014*/ 	.word	0xfffffffd
	.align		4
        /*0018*/ 	.word	0x00000000
	.align		4
        /*001c*/ 	.word	0xfffffffc


//--------------------- .text._Z19matrixMultiplyTiledPfS_S_i --------------------------
	.section	.text._Z19matrixMultiplyTiledPfS_S_i,"ax",@progbits
	.align	128
        .global         _Z19matrixMultiplyTiledPfS_S_i
        .type           _Z19matrixMultiplyTiledPfS_S_i,@function
        .size           _Z19matrixMultiplyTiledPfS_S_i,(.L_x_3 - _Z19matrixMultiplyTiledPfS_S_i)
        .other          _Z19matrixMultiplyTiledPfS_S_i,@"STO_CUDA_ENTRY STV_DEFAULT"
_Z19matrixMultiplyTiledPfS_S_i:
.text._Z19matrixMultiplyTiledPfS_S_i:
[----:B------:R-:W-:Y:S01]  /*0000*/  LDC R1, c[0x0][0x37c] ;  /* 0x0000df00ff017b82 */ /* 0x000fe20000000800 */
[----:B------:R-:W0:Y:S01]  /*0010*/  LDCU UR4, c[0x0][0x398] ;  /* 0x00007300ff0477ac */ /* 0x000e220008000800 */
[----:B------:R-:W1:Y:S01]  /*0020*/  S2R R5, SR_CTAID.Y ;  /* 0x0000000000057919 */ /* 0x000e620000002600 */
[----:B------:R-:W-:Y:S01]  /*0030*/  HFMA2 R25, -RZ, RZ, 0, 0 ;  /* 0x00000000ff197431 */ /* 0x000fe200000001ff */
[----:B------:R-:W2:Y:S01]  /*0040*/  LDCU.64 UR8, c[0x0][0x358] ;  /* 0x00006b00ff0877ac */ /* 0x000ea20008000a00 */
[----:B------:R-:W1:Y:S01]  /*0050*/  S2R R2, SR_TID.Y ;  /* 0x0000000000027919 */ /* 0x000e620000002200 */
[----:B------:R-:W3:Y:S01]  /*0060*/  S2R R10, SR_CTAID.X ;  /* 0x00000000000a7919 */ /* 0x000ee20000002500 */
[----:B------:R-:W3:Y:S01]  /*0070*/  S2R R3, SR_TID.X ;  /* 0x0000000000037919 */ /* 0x000ee20000002100 */
[----:B0-----:R-:W-:-:S04]  /*0080*/  MOV R6, UR4 ;  /* 0x0000000400067c02 */ /* 0x001fc80008000f00 */
[----:B------:R-:W-:Y:S02]  /*0090*/  ISETP.GE.AND P0, PT, R6, 0x1, PT ;  /* 0x000000010600780c */ /* 0x000fe40003f06270 */
[----:B-1----:R-:W-:Y:S02]  /*00a0*/  LEA R5, R5, R2, 0x4 ;  /* 0x0000000205057211 */ /* 0x002fe400078e20ff */
[----:B---3--:R-:W-:-:S09]  /*00b0*/  LEA R4, R10, R3, 0x4 ;  /* 0x000000030a047211 */ /* 0x008fd200078e20ff */
[----:B--2---:R-:W-:Y:S05]  /*00c0*/  @!P0 BRA `(.L_x_0) ;  /* 0x0000000400348947 */ /* 0x004fea0003800000 */
[----:B------:R-:W0:Y:S01]  /*00d0*/  S2UR UR6, SR_CgaCtaId ;  /* 0x00000000000679c3 */ /* 0x000e220000008800 */
[----:B------:R-:W-:Y:S01]  /*00e0*/  UMOV UR4, 0x400 ;  /* 0x0000040000047882 */ /* 0x000fe20000000000 */
[----:B------:R-:W-:Y:S01]  /*00f0*/  IADD3 R8, PT, PT, R6, 0xf, RZ ;  /* 0x0000000f06087810 */ /* 0x000fe20007ffe0ff */
[----:B------:R-:W-:Y:S01]  /*0100*/  UIADD3 UR5, UPT, UPT, UR4, 0x400, URZ ;  /* 0x0000040004057890 */ /* 0x000fe2000fffe0ff */
[-CC-:B------:R-:W-:Y:S01]  /*0110*/  IMAD R7, R2, R6.reuse, R3.reuse ;  /* 0x0000000602077224 */ /* 0x180fe200078e0203 */
[----:B------:R-:W-:Y:S01]  /*0120*/  MOV R25, RZ ;  /* 0x000000ff00197202 */ /* 0x000fe20000000f00 */
[----:B------:R-:W-:Y:S01]  /*0130*/  IMAD R18, R5, R6, R3 ;  /* 0x0000000605127224 */ /* 0x000fe200078e0203 */
[----:B------:R-:W-:Y:S01]  /*0140*/  SHF.R.U32.HI R8, RZ, 0x4, R8 ;  /* 0x00000004ff087819 */ /* 0x000fe20000011608 */
[----:B------:R-:W1:Y:S01]  /*0150*/  LDC R0, c[0x0][0x398] ;  /* 0x0000e600ff007b82 */ /* 0x000e620000000800 */
[----:B------:R-:W-:Y:S02]  /*0160*/  IMAD R7, R10, 0x10, R7 ;  /* 0x000000100a077824 */ /* 0x000fe400078e0207 */
[----:B------:R-:W-:-:S05]  /*0170*/  IADD3 R19, PT, PT, -R8, RZ, RZ ;  /* 0x000000ff08137210 */ /* 0x000fca0007ffe1ff */
[----:B------:R-:W2:Y:S01]  /*0180*/  LDC.64 R22, c[0x0][0x380] ;  /* 0x0000e000ff167b82 */ /* 0x000ea20000000a00 */
[----:B0-----:R-:W-:Y:S02]  /*0190*/  ULEA UR5, UR6, UR5, 0x18 ;  /* 0x0000000506057291 */ /* 0x001fe4000f8ec0ff */
[----:B------:R-:W-:-:S04]  /*01a0*/  ULEA UR4, UR6, UR4, 0x18 ;  /* 0x0000000406047291 */ /* 0x000fc8000f8ec0ff */
[----:B------:R-:W-:Y:S02]  /*01b0*/  LEA R17, R3, UR5, 0x2 ;  /* 0x0000000503117c11 */ /* 0x000fe4000f8e10ff */
[----:B------:R-:W-:-:S03]  /*01c0*/  LEA R16, R2, UR4, 0x6 ;  /* 0x0000000402107c11 */ /* 0x000fc6000f8e30ff */
[----:B------:R-:W-:Y:S01]  /*01d0*/  IMAD R21, R2, 0x40, R17 ;  /* 0x0000004002157824 */ /* 0x000fe200078e0211 */
[----:B------:R-:W-:-:S07]  /*01e0*/  LEA R20, R3, R16, 0x2 ;  /* 0x0000001003147211 */ /* 0x000fce00078e10ff */
.L_x_1:
[----:B-1----:R-:W-:Y:S01]  /*01f0*/  MOV R6, R0 ;  /* 0x0000000000067202 */ /* 0x002fe20000000f00 */
[----:B------:R-:W-:Y:S01]  /*0200*/  HFMA2 R29, -RZ, RZ, 0, 0 ;  /* 0x00000000ff1d7431 */ /* 0x000fe200000001ff */
[----:B------:R-:W-:Y:S01]  /*0210*/  MOV R24, RZ ;  /* 0x000000ff00187202 */ /* 0x000fe20000000f00 */
[----:B--2---:R-:W-:Y:S01]  /*0220*/  IMAD.WIDE R8, R18, 0x4, R22 ;  /* 0x0000000412087825 */ /* 0x004fe200078e0216 */
[-C--:B------:R-:W-:Y:S02]  /*0230*/  ISETP.GE.AND P0, PT, R2, R6.reuse, PT ;  /* 0x000000060200720c */ /* 0x080fe40003f06270 */
[-C--:B------:R-:W-:Y:S02]  /*0240*/  ISETP.GE.AND P1, PT, R3, R6.reuse, PT ;  /* 0x000000060300720c */ /* 0x080fe40003f26270 */
[-C--:B------:R-:W-:Y:S02]  /*0250*/  ISETP.GE.U32.OR P0, PT, R4, R6.reuse, P0 ;  /* 0x000000060400720c */ /* 0x080fe40000706470 */
[----:B------:R-:W-:-:S11]  /*0260*/  ISETP.GE.U32.OR P1, PT, R5, R6, P1 ;  /* 0x000000060500720c */ /* 0x000fd60000f26470 */
[----:B------:R-:W0:Y:S02]  /*0270*/  @!P0 LDC.64 R10, c[0x0][0x388] ;  /* 0x0000e200ff0a8b82 */ /* 0x000e240000000a00 */
[----:B------:R-:W2:Y:S01]  /*0280*/  @!P1 LDG.E R29, desc[UR8][R8.64] ;  /* 0x00000008081d9981 */ /* 0x000ea2000c1e1900 */
[----:B0-----:R-:W-:-:S05]  /*0290*/  @!P0 IMAD.WIDE.U32 R10, R7, 0x4, R10 ;  /* 0x00000004070a8825 */ /* 0x001fca00078e000a */
[----:B------:R-:W3:Y:S01]  /*02a0*/  @!P0 LDG.E R24, desc[UR8][R10.64] ;  /* 0x000000080a188981 */ /* 0x000ee2000c1e1900 */
[----:B------:R-:W-:-:S05]  /*02b0*/  VIADD R19, R19, 0x1 ;  /* 0x0000000113137836 */ /* 0x000fca0000000000 */
[----:B------:R-:W-:Y:S02]  /*02c0*/  ISETP.NE.AND P0, PT, R19, RZ, PT ;  /* 0x000000ff1300720c */ /* 0x000fe40003f05270 */
[----:B------:R-:W-:Y:S02]  /*02d0*/  IADD3 R18, PT, PT, R18, 0x10, RZ ;  /* 0x0000001012127810 */ /* 0x000fe40007ffe0ff */
[----:B------:R-:W-:Y:S02]  /*02e0*/  IADD3 R2, PT, PT, R2, 0x10, RZ ;  /* 0x0000001002027810 */ /* 0x000fe40007ffe0ff */
[----:B------:R-:W-:Y:S02]  /*02f0*/  IADD3 R3, PT, PT, R3, 0x10, RZ ;  /* 0x0000001003037810 */ /* 0x000fe40007ffe0ff */
[----:B------:R-:W-:Y:S01]  /*0300*/  LEA R7, R6, R7, 0x4 ;  /* 0x0000000706077211 */ /* 0x000fe200078e20ff */
[----:B--2---:R-:W-:Y:S04]  /*0310*/  STS [R20], R29 ;  /* 0x0000001d14007388 */ /* 0x004fe80000000800 */
[----:B---3--:R-:W-:Y:S01]  /*0320*/  STS [R21], R24 ;  /* 0x0000001815007388 */ /* 0x008fe20000000800 */
[----:B------:R-:W-:Y:S06]  /*0330*/  BAR.SYNC.DEFER_BLOCKING 0x0 ;  /* 0x0000000000007b1d */ /* 0x000fec0000010000 */
[----:B------:R-:W-:Y:S04]  /*0340*/  LDS R26, [R17] ;  /* 0x00000000111a7984 */ /* 0x000fe80000000800 */
[----:B------:R-:W0:Y:S04]  /*0350*/  LDS.128 R12, [R16] ;  /* 0x00000000100c7984 */ /* 0x000e280000000c00 */
[----:B------:R-:W1:Y:S04]  /*0360*/  LDS R28, [R17+0x40] ;  /* 0x00004000111c7984 */ /* 0x000e680000000800 */
[----:B------:R-:W2:Y:S04]  /*0370*/  LDS R27, [R17+0x80] ;  /* 0x00008000111b7984 */ /* 0x000ea80000000800 */
[----:B------:R-:W-:Y:S04]  /*0380*/  LDS.128 R8, [R16+0x10] ;  /* 0x0000100010087984 */ /* 0x000fe80000000c00 */
[----:B------:R-:W-:Y:S01]  /*0390*/  LDS R24, [R17+0x140] ;  /* 0x0001400011187984 */ /* 0x000fe20000000800 */
[----:B0-----:R-:W-:-:S03]  /*03a0*/  FFMA R26, R12, R26, R25 ;  /* 0x0000001a0c1a7223 */ /* 0x001fc60000000019 */
[----:B------:R-:W0:Y:S01]  /*03b0*/  LDS R12, [R17+0xc0] ;  /* 0x0000c000110c7984 */ /* 0x000e220000000800 */
[----:B-1----:R-:W-:-:S03]  /*03c0*/  FFMA R26, R28, R13, R26 ;  /* 0x0000000d1c1a7223 */ /* 0x002fc6000000001a */
[----:B------:R-:W1:Y:S04]  /*03d0*/  LDS R13, [R17+0x100] ;  /* 0x00010000110d7984 */ /* 0x000e680000000800 */
[----:B------:R-:W3:Y:S01]  /*03e0*/  LDS R25, [R17+0x180] ;  /* 0x0001800011197984 */ /* 0x000ee20000000800 */
[----:B--2---:R-:W-:-:S04]  /*03f0*/  FFMA R27, R27, R14, R26 ;  /* 0x0000000e1b1b7223 */ /* 0x004fc8000000001a */
[----:B0-----:R-:W-:Y:S02]  /*0400*/  FFMA R15, R12, R15, R27 ;  /* 0x0000000f0c0f7223 */ /* 0x001fe4000000001b */
[----:B------:R-:W-:Y:S02]  /*0410*/  LDS R27, [R17+0x200] ;  /* 0x00020000111b7984 */ /* 0x000fe40000000800 */
[----:B-1----:R-:W-:Y:S02]  /*0420*/  FFMA R13, R8, R13, R15 ;  /* 0x0000000d080d7223 */ /* 0x002fe4000000000f */
[----:B------:R-:W0:Y:S02]  /*0430*/  LDS R8, [R17+0x1c0] ;  /* 0x0001c00011087984 */ /* 0x000e240000000800 */
[----:B------:R-:W-:Y:S02]  /*0440*/  FFMA R26, R24, R9, R13 ;  /* 0x00000009181a7223 */ /* 0x000fe4000000000d */
[----:B------:R-:W1:Y:S04]  /*0450*/  LDS.128 R12, [R16+0x20] ;  /* 0x00002000100c7984 */ /* 0x000e680000000c00 */
[----:B------:R-:W2:Y:S01]  /*0460*/  LDS R24, [R17+0x240] ;  /* 0x0002400011187984 */ /* 0x000ea20000000800 */
[----:B---3--:R-:W-:-:S03]  /*0470*/  FFMA R9, R25, R10, R26 ;  /* 0x0000000a19097223 */ /* 0x008fc6000000001a */
[----:B------:R-:W3:Y:S01]  /*0480*/  LDS R25, [R17+0x280] ;  /* 0x0002800011197984 */ /* 0x000ee20000000800 */
[----:B0-----:R-:W-:-:S04]  /*0490*/  FFMA R9, R8, R11, R9 ;  /* 0x0000000b08097223 */ /* 0x001fc80000000009 */
[----:B-1----:R-:W-:Y:S02]  /*04a0*/  FFMA R9, R12, R27, R9 ;  /* 0x0000001b0c097223 */ /* 0x002fe40000000009 */
[----:B------:R-:W0:Y:S02]  /*04b0*/  LDS R12, [R17+0x2c0] ;  /* 0x0002c000110c7984 */ /* 0x000e240000000800 */
[----:B--2---:R-:W-:Y:S02]  /*04c0*/  FFMA R24, R24, R13, R9 ;  /* 0x0000000d18187223 */ /* 0x004fe40000000009 */
[----:B------:R-:W-:Y:S04]  /*04d0*/  LDS R13, [R17+0x300] ;  /* 0x00030000110d7984 */ /* 0x000fe80000000800 */
[----:B------:R-:W1:Y:S01]  /*04e0*/  LDS.128 R8, [R16+0x30] ;  /* 0x0000300010087984 */ /* 0x000e620000000c00 */
[----:B---3--:R-:W-:-:S03]  /*04f0*/  FFMA R25, R25, R14, R24 ;  /* 0x0000000e19197223 */ /* 0x008fc60000000018 */
[----:B------:R-:W2:Y:S04]  /*0500*/  LDS R27, [R17+0x340] ;  /* 0x00034000111b7984 */ /* 0x000ea80000000800 */
[----:B------:R-:W3:Y:S04]  /*0510*/  LDS R24, [R17+0x380] ;  /* 0x0003800011187984 */ /* 0x000ee80000000800 */
[----:B------:R-:W4:Y:S01]  /*0520*/  LDS R14, [R17+0x3c0] ;  /* 0x0003c000110e7984 */ /* 0x000f220000000800 */
[----:B0-----:R-:W-:-:S04]  /*0530*/  FFMA R15, R12, R15, R25 ;  /* 0x0000000f0c0f7223 */ /* 0x001fc80000000019 */
[----:B-1----:R-:W-:-:S04]  /*0540*/  FFMA R8, R8, R13, R15 ;  /* 0x0000000d08087223 */ /* 0x002fc8000000000f */
[----:B--2---:R-:W-:-:S04]  /*0550*/  FFMA R9, R27, R9, R8 ;  /* 0x000000091b097223 */ /* 0x004fc80000000008 */
[----:B---3--:R-:W-:-:S04]  /*0560*/  FFMA R9, R24, R10, R9 ;  /* 0x0000000a18097223 */ /* 0x008fc80000000009 */
[----:B----4-:R-:W-:Y:S01]  /*0570*/  FFMA R25, R14, R11, R9 ;  /* 0x0000000b0e197223 */ /* 0x010fe20000000009 */
[----:B------:R-:W-:Y:S06]  /*0580*/  BAR.SYNC.DEFER_BLOCKING 0x0 ;  /* 0x0000000000007b1d */ /* 0x000fec0000010000 */
[----:B------:R-:W-:Y:S05]  /*0590*/  @P0 BRA `(.L_x_1) ;  /* 0xfffffffc00140947 */ /* 0x000fea000383ffff */
.L_x_0:
[----:B------:R-:W-:-:S04]  /*05a0*/  VIMNMX R3, PT, PT, R5, R4, !PT ;  /* 0x0000000405037248 */ /* 0x000fc80007fe0100 */
[----:B------:R-:W-:-:S13]  /*05b0*/  ISETP.GE.AND P0, PT, R3, R6, PT ;  /* 0x000000060300720c */ /* 0x000fda0003f06270 */
[----:B------:R-:W-:Y:S05]  /*05c0*/  @P0 EXIT ;  /* 0x000000000000094d */ /* 0x000fea0003800000 */
[----:B------:R-:W0:Y:S01]  /*05d0*/  LDC.64 R2, c[0x0][0x390] ;  /* 0x0000e400ff027b82 */ /* 0x000e220000000a00 */
[----:B------:R-:W-:-:S04]  /*05e0*/  IMAD R5, R5, R6, R4 ;  /* 0x0000000605057224 */ /* 0x000fc800078e0204 */
[----:B0-----:R-:W-:-:S05]  /*05f0*/  IMAD.WIDE.U32 R2, R5, 0x4, R2 ;  /* 0x0000000405027825 */ /* 0x001fca00078e0002 */
[----:B------:R-:W-:Y:S01]  /*0600*/  STG.E desc[UR8][R2.64], R25 ;  /* 0x0000001902007986 */ /* 0x000fe2000c101908 */
[----:B------:R-:W-:Y:S05]  /*0610*/  EXIT ;  /* 0x000000000000794d */ /* 0x000fea0003800000 */
.L_x_2:
[----:B------:R-:W-:-:S00]  /*0620*/  BRA `(.L_x_2) ;  /* 0xfffffffc00fc7947 */ /* 0x000fc0000383ffff */
[----:B------:R-:W-:-:S00]  /*0630*/  NOP ;  /* 0x0000000000007918 */ /* 0x000fc00000000000 */
        /* <DEDUP_REMOVED lines=12> */
.L_x_3:


//--------------------- .nv.shared._Z19matrixMultiplyTiledPfS_S_i --------------------------
	.section	.nv.shared._Z19matrixMultiplyTiledPfS_S_i,"aw",@nobits
	.sectionflags	@""
	.align	4
.nv.shared._Z19matrixMultiplyTiledPfS_S_i:
	.zero		3072


//--------------------- .nv.shared.reserved.0     --------------------------
	.section	.nv.shared.reserved.0,"aw",@nobits
	.weak		__nv_reservedSMEM_offset_0_alias
	.size		__nv_reservedSMEM_offset_0_alias, 0, 64
	.other		__nv_reservedSMEM_offset_0_alias,@"STO_CUDA_RESERVED_SHARED STV_DEFAULT"
__nv_reservedSMEM_offset_0_alias:
	.zero		0
	.zero		64


//--------------------- .nv.constant0._Z19matrixMultiplyTiledPfS_S_i --------------------------
	.section	.nv.constant0._Z19matrixMultiplyTiledPfS_S_i,"a",@progbits
	.sectionflags	@""
	.align	4
.nv.constant0._Z19matrixMultiplyTiledPfS_S_i:
	.zero		924


//--------------------- SYMBOLS --------------------------

	.type		.nv.reservedSmem.offset0,@object
	.size		.nv.reservedSmem.offset0,0x4
	.type		.nv.reservedSmem.cap,@object
	.size		.nv.reservedSmem.cap,0x4
